//
// Generated by NVIDIA NVVM Compiler
//
// Compiler Build ID: CL-36424714
// Cuda compilation tools, release 13.0, V13.0.88
// Based on NVVM 20.0.0
//

.version 9.0
.target sm_100
.address_size 64

	// .globl	_Z3addPfS_

.visible .entry _Z3addPfS_(
	.param .u64 .ptr .align 1 _Z3addPfS__param_0,
	.param .u64 .ptr .align 1 _Z3addPfS__param_1
)
{
	.reg .b32 	%r<5>;
	.reg .b32 	%f<4>;
	.reg .b64 	%rd<8>;

	ld.param.u64 	%rd1, [_Z3addPfS__param_0];
	ld.param.u64 	%rd2, [_Z3addPfS__param_1];
	cvta.to.global.u64 	%rd3, %rd2;
	cvta.to.global.u64 	%rd4, %rd1;
	mov.u32 	%r1, %tid.x;
	mov.u32 	%r2, %ctaid.x;
	shl.b32 	%r3, %r2, 10;
	or.b32  	%r4, %r3, %r1;
	mul.wide.u32 	%rd5, %r4, 4;
	add.s64 	%rd6, %rd4, %rd5;
	ld.global.f32 	%f1, [%rd6];
	add.s64 	%rd7, %rd3, %rd5;
	ld.global.f32 	%f2, [%rd7];
	add.f32 	%f3, %f1, %f2;
	st.global.f32 	[%rd7], %f3;
	ret;

}


// ===== COMPILED SASS (sm_100) =====

	.target	sm_100

	.elftype	@"ET_EXEC"


//--------------------- .note.nv.tkinfo           --------------------------
	.section	.note.nv.tkinfo,"",@"SHT_NOTE"
	.sectionflags	@"SHF_NOTE_NV_TKINFO"
	.tkinfo
        /*0018*/ 	.word	0x00000002
        /*0030*/ 	.string	""
        /*0030*/ 	.string	"ptxas"
        /*0030*/ 	.string	"Cuda compilation tools, release 13.0, V13.0.88"
        /*0030*/ 	.string	"Build cuda_13.0.r13.0/compiler.36424714_0"
        /*0030*/ 	.string	"-arch sm_100 -m 64 "



//--------------------- .note.nv.cuinfo           --------------------------
	.section	.note.nv.cuinfo,"",@"SHT_NOTE"
	.sectionflags	@"SHF_NOTE_NV_CUINFO"
        /*0018*/ 	.short	0x0002
        /*001a*/ 	.short	0x0064
        /*001c*/ 	.short	0x0082
	.zero		2


//--------------------- .nv.info                  --------------------------
	.section	.nv.info,"",@"SHT_CUDA_INFO"
	.align	4


	//----- nvinfo : EIATTR_REGCOUNT
	.align		4
        /*0000*/ 	.byte	0x04, 0x2f
        /*0002*/ 	.short	(.L_1 - .L_0)
	.align		4
.L_0:
        /*0004*/ 	.word	index@(_Z3addPfS_)
        /*0008*/ 	.word	0x0000000a


	//----- nvinfo : EIATTR_FRAME_SIZE
	.align		4
.L_1:
        /*000c*/ 	.byte	0x04, 0x11
        /*000e*/ 	.short	(.L_3 - .L_2)
	.align		4
.L_2:
        /*0010*/ 	.word	index@(_Z3addPfS_)
        /*0014*/ 	.word	0x00000000


	//----- nvinfo : EIATTR_MIN_STACK_SIZE
	.align		4
.L_3:
        /*0018*/ 	.byte	0x04, 0x12
        /*001a*/ 	.short	(.L_5 - .L_4)
	.align		4
.L_4:
        /*001c*/ 	.word	index@(_Z3addPfS_)
        /*0020*/ 	.word	0x00000000
.L_5:


//--------------------- .nv.compat                --------------------------
	.section	.nv.compat,"",@"SHT_CUDA_COMPAT_INFO"
	.align	4
        /*0000*/ 	.byte	0x02, 0x09, 0x00, 0x00, 0x02, 0x02, 0x01, 0x00, 0x02, 0x05, 0x05, 0x00, 0x03, 0x07, 0x01, 0x01
        /*0010*/ 	.byte	0x02, 0x03, 0x00, 0x00, 0x02, 0x06, 0x01, 0x00, 0x04, 0x0b, 0x08, 0x00, 0x09, 0x00, 0x00, 0x00
        /*0020*/ 	.byte	0x00, 0x00, 0x00, 0x00


//--------------------- .nv.info._Z3addPfS_       --------------------------
	.section	.nv.info._Z3addPfS_,"",@"SHT_CUDA_INFO"
	.sectionflags	@""
	.align	4


	//----- nvinfo : EIATTR_CUDA_API_VERSION
	.align		4
        /*0000*/ 	.byte	0x04, 0x37
        /*0002*/ 	.short	(.L_7 - .L_6)
.L_6:
        /*0004*/ 	.word	0x00000082


	//----- nvinfo : EIATTR_KPARAM_INFO
	.align		4
.L_7:
        /*0008*/ 	.byte	0x04, 0x17
        /*000a*/ 	.short	(.L_9 - .L_8)
.L_8:
        /*000c*/ 	.word	0x00000000
        /*0010*/ 	.short	0x0001
        /*0012*/ 	.short	0x0008
        /*0014*/ 	.byte	0x00, 0xf5, 0x21, 0x00


	//----- nvinfo : EIATTR_KPARAM_INFO
	.align		4
.L_9:
        /*0018*/ 	.byte	0x04, 0x17
        /*001a*/ 	.short	(.L_11 - .L_10)
.L_10:
        /*001c*/ 	.word	0x00000000
        /*0020*/ 	.short	0x0000
        /*0022*/ 	.short	0x0000
        /*0024*/ 	.byte	0x00, 0xf5, 0x21, 0x00


	//----- nvinfo : EIATTR_SPARSE_MMA_MASK
	.align		4
.L_11:
        /*0028*/ 	.byte	0x03, 0x50
        /*002a*/ 	.short	0x0000


	//----- nvinfo : EIATTR_MAXREG_COUNT
	.align		4
        /*002c*/ 	.byte	0x03, 0x1b
        /*002e*/ 	.short	0x00ff


	//----- nvinfo : EIATTR_MERCURY_ISA_VERSION
	.align		4
        /*0030*/ 	.byte	0x03, 0x5f
        /*0032*/ 	.short	0x0101


	//----- nvinfo : EIATTR_VRC_CTA_INIT_COUNT
	.align		4
        /*0034*/ 	.byte	0x02, 0x4a
	.zero		1
	.zero		1


	//----- nvinfo : EIATTR_EXIT_INSTR_OFFSETS
	.align		4
        /*0038*/ 	.byte	0x04, 0x1c
        /*003a*/ 	.short	(.L_13 - .L_12)


	//   ....[0]....
.L_12:
        /*003c*/ 	.word	0x000000e0


	//----- nvinfo : EIATTR_CBANK_PARAM_SIZE
	.align		4
.L_13:
        /*0040*/ 	.byte	0x03, 0x19
        /*0042*/ 	.short	0x0010


	//----- nvinfo : EIATTR_PARAM_CBANK
	.align		4
        /*0044*/ 	.byte	0x04, 0x0a
        /*0046*/ 	.short	(.L_15 - .L_14)
	.align		4
.L_14:
        /*0048*/ 	.word	index@(.nv.constant0._Z3addPfS_)
        /*004c*/ 	.short	0x0380
        /*004e*/ 	.short	0x0010


	//----- nvinfo : EIATTR_SW_WAR
	.align		4
.L_15:
        /*0050*/ 	.byte	0x04, 0x36
        /*0052*/ 	.short	(.L_17 - .L_16)
.L_16:
        /*0054*/ 	.word	0x00000008
.L_17:


//--------------------- .nv.callgraph             --------------------------
	.section	.nv.callgraph,"",@"SHT_CUDA_CALLGRAPH"
	.align	4
	.sectionentsize	8
	.align		4
        /*0000*/ 	.word	0x00000000
	.align		4
        /*0004*/ 	.word	0xffffffff
	.align		4
        /*0008*/ 	.word	0x00000000
	.align		4
        /*000c*/ 	.word	0xfffffffe
	.align		4
        /*0010*/ 	.word	0x00000000
	.align		4
        /*0014*/ 	.word	0xfffffffd
	.align		4
        /*0018*/ 	.word	0x00000000
	.align		4
        /*001c*/ 	.word	0xfffffffc


//--------------------- .text._Z3addPfS_          --------------------------
	.section	.text._Z3addPfS_,"ax",@progbits
	.align	128
        .global         _Z3addPfS_
        .type           _Z3addPfS_,@function
        .size           _Z3addPfS_,(.L_x_1 - _Z3addPfS_)
        .other          _Z3addPfS_,@"STO_CUDA_ENTRY STV_DEFAULT"
_Z3addPfS_:
.text._Z3addPfS_:
[----:B------:R-:W-:Y:S01]  /*0000*/  LDC R1, c[0x0][0x37c] ;  /* 0x0000df00ff017b82 */ /* 0x000fe20000000800 */
[----:B------:R-:W0:Y:S07]  /*0010*/  S2R R7, SR_TID.X ;  /* 0x0000000000077919 */ /* 0x000e2e0000002100 */
[----:B------:R-:W1:Y:S01]  /*0020*/  S2UR UR4, SR_CTAID.X ;  /* 0x00000000000479c3 */ /* 0x000e620000002500 */
[----:B------:R-:W2:Y:S07]  /*0030*/  LDCU.64 UR6, c[0x0][0x358] ;  /* 0x00006b00ff0677ac */ /* 0x000eae0008000a00 */
[----:B------:R-:W3:Y:S08]  /*0040*/  LDC.64 R2, c[0x0][0x380] ;  /* 0x0000e000ff027b82 */ /* 0x000ef00000000a00 */
[----:B------:R-:W4:Y:S01]  /*0050*/  LDC.64 R4, c[0x0][0x388] ;  /* 0x0000e200ff047b82 */ /* 0x000f220000000a00 */
[----:B-1----:R-:W-:-:S06]  /*0060*/  USHF.L.U32 UR4, UR4, 0xa, URZ ;  /* 0x0000000a04047899 */ /* 0x002fcc00080006ff */
[----:B0-----:R-:W-:-:S05]  /*0070*/  LOP3.LUT R7, R7, UR4, RZ, 0xfc, !PT ;  /* 0x0000000407077c12 */ /* 0x001fca000f8efcff */
[----:B---3--:R-:W-:-:S04]  /*0080*/  IMAD.WIDE.U32 R2, R7, 0x4, R2 ;  /* 0x0000000407027825 */ /* 0x008fc800078e0002 */
[----:B----4-:R-:W-:Y:S02]  /*0090*/  IMAD.WIDE.U32 R4, R7, 0x4, R4 ;  /* 0x0000000407047825 */ /* 0x010fe400078e0004 */
[----:B--2---:R-:W2:Y:S04]  /*00a0*/  LDG.E R2, desc[UR6][R2.64] ;  /* 0x0000000602027981 */ /* 0x004ea8000c1e1900 */
[----:B------:R-:W2:Y:S02]  /*00b0*/  LDG.E R7, desc[UR6][R4.64] ;  /* 0x0000000604077981 */ /* 0x000ea4000c1e1900 */
[----:B--2---:R-:W-:-:S05]  /*00c0*/  FADD R7, R2, R7 ;  /* 0x0000000702077221 */ /* 0x004fca0000000000 */
[----:B------:R-:W-:Y:S01]  /*00d0*/  STG.E desc[UR6][R4.64], R7 ;  /* 0x0000000704007986 */ /* 0x000fe2000c101906 */
[----:B------:R-:W-:Y:S05]  /*00e0*/  EXIT ;  /* 0x000000000000794d */ /* 0x000fea0003800000 */
.L_x_0:
[----:B------:R-:W-:-:S00]  /*00f0*/  BRA `(.L_x_0) ;  /* 0xfffffffc00fc7947 */ /* 0x000fc0000383ffff */
[----:B------:R-:W-:-:S00]  /*0100*/  NOP ;  /* 0x0000000000007918 */ /* 0x000fc00000000000 */
[----:B------:R-:W-:-:S00]  /*0110*/  NOP ;  /* 0x0000000000007918 */ /* 0x000fc00000000000 */
[----:B------:R-:W-:-:S00]  /*0120*/  NOP ;  /* 0x0000000000007918 */ /* 0x000fc00000000000 */
[----:B------:R-:W-:-:S00]  /*0130*/  NOP ;  /* 0x0000000000007918 */ /* 0x000fc00000000000 */
[----:B------:R-:W-:-:S00]  /*0140*/  NOP ;  /* 0x0000000000007918 */ /* 0x000fc00000000000 */
[----:B------:R-:W-:-:S00]  /*0150*/  NOP ;  /* 0x0000000000007918 */ /* 0x000fc00000000000 */
[----:B------:R-:W-:-:S00]  /*0160*/  NOP ;  /* 0x0000000000007918 */ /* 0x000fc00000000000 */
[----:B------:R-:W-:-:S00]  /*0170*/  NOP ;  /* 0x0000000000007918 */ /* 0x000fc00000000000 */
.L_x_1:


//--------------------- .nv.shared.reserved.0     --------------------------
	.section	.nv.shared.reserved.0,"aw",@nobits
	.weak		__nv_reservedSMEM_offset_0_alias
	.size		__nv_reservedSMEM_offset_0_alias, 0, 64
	.other		__nv_reservedSMEM_offset_0_alias,@"STO_CUDA_RESERVED_SHARED STV_DEFAULT"
__nv_reservedSMEM_offset_0_alias:
	.zero		0
	.zero		64


//--------------------- .nv.constant0._Z3addPfS_  --------------------------
	.section	.nv.constant0._Z3addPfS_,"a",@progbits
	.sectionflags	@""
	.align	4
.nv.constant0._Z3addPfS_:
	.zero		912


//--------------------- SYMBOLS --------------------------

	.type		.nv.reservedSmem.offset0,@object
	.size		.nv.reservedSmem.offset0,0x4
